	.headerflags	@"EF_CUDA_TEXMODE_UNIFIED EF_CUDA_64BIT_ADDRESS EF_CUDA_ACCELERATORS EF_CUDA_SM90 EF_CUDA_VIRTUAL_SM(EF_CUDA_SM90)"
	.elftype	@"ET_EXEC"


//--------------------- .nv.info                  --------------------------
	.section	.nv.info,"",@"SHT_CUDA_INFO"
	.align	4


	//----- nvinfo : EIATTR_REGCOUNT
	.align		4
        /*0000*/ 	.byte	0x04, 0x2f
        /*0002*/ 	.short	(.L_4 - .L_3)
	.align		4
.L_3:
        /*0004*/ 	.word	index@(triton_poi_fused_index_0)
        /*0008*/ 	.word	0x00000018


	//----- nvinfo : EIATTR_MIN_STACK_SIZE
	.align		4
.L_4:
        /*000c*/ 	.byte	0x04, 0x12
        /*000e*/ 	.short	(.L_6 - .L_5)
	.align		4
.L_5:
        /*0010*/ 	.word	index@(triton_poi_fused_index_0)
        /*0014*/ 	.word	0x00000000


	//----- nvinfo : EIATTR_FRAME_SIZE
	.align		4
.L_6:
        /*0018*/ 	.byte	0x04, 0x11
        /*001a*/ 	.short	(.L_8 - .L_7)
	.align		4
.L_7:
        /*001c*/ 	.word	index@(triton_poi_fused_index_0)
        /*0020*/ 	.word	0x00000000


	//----- nvinfo : EIATTR_MIN_STACK_SIZE
	.align		4
.L_8:
        /*0024*/ 	.byte	0x04, 0x12
        /*0026*/ 	.short	(.L_10 - .L_9)
	.align		4
.L_9:
        /*0028*/ 	.word	index@(triton_poi_fused_index_0)
        /*002c*/ 	.word	0x00000000
.L_10:


//--------------------- .nv.info.triton_poi_fused_index_0 --------------------------
	.section	.nv.info.triton_poi_fused_index_0,"",@"SHT_CUDA_INFO"
	.sectionflags	@""
	.align	4


	//----- nvinfo : EIATTR_CUDA_API_VERSION
	.align		4
        /*0000*/ 	.byte	0x04, 0x37
        /*0002*/ 	.short	(.L_12 - .L_11)
.L_11:
        /*0004*/ 	.word	0x0000007c


	//----- nvinfo : EIATTR_KPARAM_INFO
	.align		4
.L_12:
        /*0008*/ 	.byte	0x04, 0x17
        /*000a*/ 	.short	(.L_14 - .L_13)
.L_13:
        /*000c*/ 	.word	0x00000000
        /*0010*/ 	.short	0x0003
        /*0012*/ 	.short	0x0018
        /*0014*/ 	.byte	0x00, 0xf0, 0x11, 0x00


	//----- nvinfo : EIATTR_KPARAM_INFO
	.align		4
.L_14:
        /*0018*/ 	.byte	0x04, 0x17
        /*001a*/ 	.short	(.L_16 - .L_15)
.L_15:
        /*001c*/ 	.word	0x00000000
        /*0020*/ 	.short	0x0002
        /*0022*/ 	.short	0x0010
        /*0024*/ 	.byte	0x00, 0xf4, 0x21, 0x00


	//----- nvinfo : EIATTR_KPARAM_INFO
	.align		4
.L_16:
        /*0028*/ 	.byte	0x04, 0x17
        /*002a*/ 	.short	(.L_18 - .L_17)
.L_17:
        /*002c*/ 	.word	0x00000000
        /*0030*/ 	.short	0x0001
        /*0032*/ 	.short	0x0008
        /*0034*/ 	.byte	0x00, 0xf4, 0x21, 0x00


	//----- nvinfo : EIATTR_KPARAM_INFO
	.align		4
.L_18:
        /*0038*/ 	.byte	0x04, 0x17
        /*003a*/ 	.short	(.L_20 - .L_19)
.L_19:
        /*003c*/ 	.word	0x00000000
        /*0040*/ 	.short	0x0000
        /*0042*/ 	.short	0x0000
        /*0044*/ 	.byte	0x00, 0xf4, 0x21, 0x00


	//----- nvinfo : EIATTR_SPARSE_MMA_MASK
	.align		4
.L_20:
        /*0048*/ 	.byte	0x03, 0x50
        /*004a*/ 	.short	0x0000


	//----- nvinfo : EIATTR_MAXREG_COUNT
	.align		4
        /*004c*/ 	.byte	0x03, 0x1b
        /*004e*/ 	.short	0x00ff


	//----- nvinfo : EIATTR_EXTERNS
	.align		4
        /*0050*/ 	.byte	0x04, 0x0f
        /*0052*/ 	.short	(.L_22 - .L_21)


	//   ....[0]....
	.align		4
.L_21:
        /*0054*/ 	.word	index@(__assertfail)


	//----- nvinfo : EIATTR_SYSCALL_OFFSETS
	.align		4
.L_22:
        /*0058*/ 	.byte	0x04, 0x46
        /*005a*/ 	.short	(.L_24 - .L_23)


	//   ....[0]....
.L_23:
        /*005c*/ 	.word	0x00000280


	//----- nvinfo : EIATTR_EXIT_INSTR_OFFSETS
	.align		4
.L_24:
        /*0060*/ 	.byte	0x04, 0x1c
        /*0062*/ 	.short	(.L_26 - .L_25)


	//   ....[0]....
.L_25:
        /*0064*/ 	.word	0x00000360


	//   ....[1]....
        /*0068*/ 	.word	0x00000380


	//----- nvinfo : EIATTR_REQNTID
	.align		4
.L_26:
        /*006c*/ 	.byte	0x04, 0x10
        /*006e*/ 	.short	(.L_28 - .L_27)
.L_27:
        /*0070*/ 	.word	0x00000020
        /*0074*/ 	.word	0x00000001
        /*0078*/ 	.word	0x00000001


	//----- nvinfo : EIATTR_CRS_STACK_SIZE
	.align		4
.L_28:
        /*007c*/ 	.byte	0x04, 0x1e
        /*007e*/ 	.short	(.L_30 - .L_29)
.L_29:
        /*0080*/ 	.word	0x00000000


	//----- nvinfo : EIATTR_CBANK_PARAM_SIZE
	.align		4
.L_30:
        /*0084*/ 	.byte	0x03, 0x19
        /*0086*/ 	.short	0x001c


	//----- nvinfo : EIATTR_PARAM_CBANK
	.align		4
        /*0088*/ 	.byte	0x04, 0x0a
        /*008a*/ 	.short	(.L_32 - .L_31)
	.align		4
.L_31:
        /*008c*/ 	.word	index@(.nv.constant0.triton_poi_fused_index_0)
        /*0090*/ 	.short	0x0210
        /*0092*/ 	.short	0x001c


	//----- nvinfo : EIATTR_SW_WAR
	.align		4
.L_32:
        /*0094*/ 	.byte	0x04, 0x36
        /*0096*/ 	.short	(.L_34 - .L_33)
.L_33:
        /*0098*/ 	.word	0x00000008
.L_34:


//--------------------- .nv.callgraph             --------------------------
	.section	.nv.callgraph,"",@"SHT_CUDA_CALLGRAPH"
	.align	4
	.sectionentsize	8
	.align		4
        /*0000*/ 	.word	0x00000000
	.align		4
        /*0004*/ 	.word	0xffffffff
	.align		4
        /*0008*/ 	.word	index@(triton_poi_fused_index_0)
	.align		4
        /*000c*/ 	.word	index@(__assertfail)
	.align		4
        /*0010*/ 	.word	0x00000000
	.align		4
        /*0014*/ 	.word	0xfffffffe
	.align		4
        /*0018*/ 	.word	0x00000000
	.align		4
        /*001c*/ 	.word	0xfffffffd
	.align		4
        /*0020*/ 	.word	0x00000000
	.align		4
        /*0024*/ 	.word	0xfffffffc


//--------------------- .nv.constant4             --------------------------
	.section	.nv.constant4,"a",@progbits
	.align	8
	.align		8
.nv.constant4:
        /*0000*/ 	.dword	__assertfail
	.align		8
        /*0008*/ 	.dword	assertFunc_0
	.align		8
        /*0010*/ 	.dword	assertFile_0
	.align		8
        /*0018*/ 	.dword	assertMessage_0


//--------------------- .text.triton_poi_fused_index_0 --------------------------
	.section	.text.triton_poi_fused_index_0,"ax",@progbits
	.sectionflags	@"SHF_BARRIERS=1"
	.align	128
        .global         triton_poi_fused_index_0
        .type           triton_poi_fused_index_0,@function
        .size           triton_poi_fused_index_0,(.L_x_4 - triton_poi_fused_index_0)
        .other          triton_poi_fused_index_0,@"STO_CUDA_ENTRY STV_DEFAULT"
triton_poi_fused_index_0:
.text.triton_poi_fused_index_0:
[----:B------:R-:W0:Y:S02]  /*0000*/  LDC R1, c[0x0][0x28] ;  /* 0x00000a00ff017b82 */ /* 0x000e240000000800 */
[----:B------:R-:W1:Y:S01]  /*0010*/  S2R R17, SR_TID.X ;  /* 0x0000000000117919 */ /* 0x000e620000002100 */
[----:B------:R-:W-:Y:S01]  /*0020*/  ULDC.64 UR4, c[0x0][0x208] ;  /* 0x0000820000047ab9 */ /* 0x000fe20000000a00 */
[----:B------:R-:W-:Y:S01]  /*0030*/  BSSY B0, `(.L_x_0) ;  /* 0x000000d000007945 */ /* 0x000fe20003800000 */
[----:B------:R-:W-:Y:S01]  /*0040*/  CS2R R2, SRZ ;  /* 0x0000000000027805 */ /* 0x000fe2000001ff00 */
[----:B------:R-:W2:Y:S01]  /*0050*/  S2R R9, SR_CTAID.X ;  /* 0x0000000000097919 */ /* 0x000ea20000002500 */
[----:B-1----:R-:W-:-:S05]  /*0060*/  LOP3.LUT R0, R17, 0xf, RZ, 0xc0, !PT ;  /* 0x0000000f11007812 */ /* 0x002fca00078ec0ff */
[----:B--2---:R-:W-:-:S05]  /*0070*/  IMAD R9, R9, 0x10, R0 ;  /* 0x0000001009097824 */ /* 0x004fca00078e0200 */
[----:B------:R-:W-:Y:S02]  /*0080*/  ISETP.GE.AND P1, PT, R9, 0x10, PT ;  /* 0x000000100900780c */ /* 0x000fe40003f26270 */
[----:B------:R-:W-:-:S04]  /*0090*/  SHF.R.S32.HI R0, RZ, 0x1f, R9 ;  /* 0x0000001fff007819 */ /* 0x000fc80000011409 */
[----:B------:R-:W-:-:S04]  /*00a0*/  LEA.HI R0, R0, R9, RZ, 0x2 ;  /* 0x0000000900007211 */ /* 0x000fc800078f10ff */
[----:B------:R-:W-:-:S03]  /*00b0*/  SHF.R.S32.HI R14, RZ, 0x2, R0 ;  /* 0x00000002ff0e7819 */ /* 0x000fc60000011400 */
[----:B------:R-:W-:Y:S05]  /*00c0*/  @P1 BRA `(.L_x_1) ;  /* 0x00000000000c1947 */ /* 0x000fea0003800000 */
[----:B------:R-:W1:Y:S02]  /*00d0*/  LDC.64 R2, c[0x0][0x210] ;  /* 0x00008400ff027b82 */ /* 0x000e640000000a00 */
[----:B-1----:R-:W-:-:S06]  /*00e0*/  IMAD.WIDE R2, R14, 0x8, R2 ;  /* 0x000000080e027825 */ /* 0x002fcc00078e0202 */
[----:B------:R-:W5:Y:S02]  /*00f0*/  LDG.E.EL.64 R2, desc[UR4][R2.64] ;  /* 0x0000000402027981 */ /* 0x000f64000c2e1b00 */
.L_x_1:
[----:B------:R-:W-:Y:S05]  /*0100*/  BSYNC B0 ;  /* 0x0000000000007941 */ /* 0x000fea0003800000 */
.L_x_0:
[----:B-----5:R-:W-:-:S04]  /*0110*/  SHF.R.U32.HI R5, RZ, 0x1d, R3 ;  /* 0x0000001dff057819 */ /* 0x020fc80000011603 */
[----:B------:R-:W-:-:S04]  /*0120*/  LOP3.LUT R5, R5, 0x4, RZ, 0xc0, !PT ;  /* 0x0000000405057812 */ /* 0x000fc800078ec0ff */
[----:B------:R-:W-:-:S05]  /*0130*/  IADD3 R15, P0, R2, R5, RZ ;  /* 0x00000005020f7210 */ /* 0x000fca0007f1e0ff */
[----:B------:R-:W-:Y:S01]  /*0140*/  IMAD.X R16, RZ, RZ, R3, P0 ;  /* 0x000000ffff107224 */ /* 0x000fe200000e0603 */
[----:B------:R-:W-:-:S04]  /*0150*/  ISETP.GE.U32.AND P0, PT, R15, 0x4, PT ;  /* 0x000000040f00780c */ /* 0x000fc80003f06070 */
[----:B------:R-:W-:-:S04]  /*0160*/  ISETP.GE.U32.AND.EX P0, PT, R16, RZ, PT, P0 ;  /* 0x000000ff1000720c */ /* 0x000fc80003f06100 */
[----:B------:R-:W-:-:S13]  /*0170*/  ISETP.GT.OR P0, PT, R9, 0xf, !P0 ;  /* 0x0000000f0900780c */ /* 0x000fda0004704670 */
[----:B------:R-:W-:Y:S05]  /*0180*/  @P0 BRA `(.L_x_2) ;  /* 0x0000000000400947 */ /* 0x000fea0003800000 */
[----:B------:R-:W-:Y:S01]  /*0190*/  MOV R0, 0x0 ;  /* 0x0000000000007802 */ /* 0x000fe20000000f00 */
[----:B------:R-:W-:Y:S01]  /*01a0*/  ULDC.64 UR6, c[0x4][0x18] ;  /* 0x0100060000067ab9 */ /* 0x000fe20000000a00 */
[----:B------:R-:W-:Y:S01]  /*01b0*/  ULDC.64 UR8, c[0x4][0x8] ;  /* 0x0100020000087ab9 */ /* 0x000fe20000000a00 */
[----:B------:R-:W-:Y:S01]  /*01c0*/  IMAD.U32 R4, RZ, RZ, UR6 ;  /* 0x00000006ff047e24 */ /* 0x000fe2000f8e00ff */
[----:B------:R1:W2:Y:S01]  /*01d0*/  LDC.64 R2, c[0x4][R0] ;  /* 0x0100000000027b82 */ /* 0x0002a20000000a00 */
[----:B------:R-:W-:Y:S01]  /*01e0*/  IMAD.U32 R5, RZ, RZ, UR7 ;  /* 0x00000007ff057e24 */ /* 0x000fe2000f8e00ff */
[----:B------:R-:W-:Y:S01]  /*01f0*/  ULDC.64 UR6, c[0x4][0x10] ;  /* 0x0100040000067ab9 */ /* 0x000fe20000000a00 */
[----:B-1----:R-:W-:-:S07]  /*0200*/  IMAD.U32 R10, RZ, RZ, UR8 ;  /* 0x00000008ff0a7e24 */ /* 0x002fce000f8e00ff */
[----:B------:R-:W-:Y:S01]  /*0210*/  LEPC R20, `(.L_x_2) ;  /* 0x000000007014794e */ /* 0x000fe20000000000 */
[----:B------:R-:W-:Y:S02]  /*0220*/  IMAD.U32 R6, RZ, RZ, UR6 ;  /* 0x00000006ff067e24 */ /* 0x000fe4000f8e00ff */
[----:B------:R-:W-:Y:S02]  /*0230*/  IMAD.U32 R7, RZ, RZ, UR7 ;  /* 0x00000007ff077e24 */ /* 0x000fe4000f8e00ff */
[----:B------:R-:W-:Y:S02]  /*0240*/  IMAD.U32 R11, RZ, RZ, UR9 ;  /* 0x00000009ff0b7e24 */ /* 0x000fe4000f8e00ff */
[----:B------:R-:W-:Y:S02]  /*0250*/  IMAD.MOV.U32 R8, RZ, RZ, 0x20 ;  /* 0x00000020ff087424 */ /* 0x000fe400078e00ff */
[----:B------:R-:W-:Y:S02]  /*0260*/  IMAD.MOV.U32 R12, RZ, RZ, 0x1 ;  /* 0x00000001ff0c7424 */ /* 0x000fe400078e00ff */
[----:B------:R-:W-:-:S07]  /*0270*/  IMAD.MOV.U32 R13, RZ, RZ, RZ ;  /* 0x000000ffff0d7224 */ /* 0x000fce00078e00ff */
[----:B0-2---:R-:W-:Y:S05]  /*0280*/  CALL.ABS.NOINC R2 ;  /* 0x0000000002007343 */ /* 0x005fea0003c00000 */
.L_x_2:
[----:B------:R-:W-:Y:S05]  /*0290*/  WARPSYNC.ALL ;  /* 0x0000000000007948 */ /* 0x000fea0003800000 */
[----:B------:R-:W-:Y:S01]  /*02a0*/  BAR.SYNC.DEFER_BLOCKING 0x0 ;  /* 0x0000000000007b1d */ /* 0x000fe20000010000 */
[----:B------:R-:W-:Y:S02]  /*02b0*/  IMAD R5, R14, -0x4, R9 ;  /* 0xfffffffc0e057824 */ /* 0x000fe400078e0209 */
[----:B------:R-:W-:-:S03]  /*02c0*/  IMAD.MOV.U32 R7, RZ, RZ, RZ ;  /* 0x000000ffff077224 */ /* 0x000fc600078e00ff */
[----:B------:R-:W-:Y:S02]  /*02d0*/  ULDC.64 UR6, c[0x0][0x218] ;  /* 0x0000860000067ab9 */ /* 0x000fe40000000a00 */
[----:B------:R-:W-:-:S04]  /*02e0*/  LEA R2, P0, R15, UR6, 0x4 ;  /* 0x000000060f027c11 */ /* 0x000fc8000f8020ff */
[----:B------:R-:W-:-:S03]  /*02f0*/  LEA.HI.X R3, R15, UR7, R16, 0x4, P0 ;  /* 0x000000070f037c11 */ /* 0x000fc600080f2410 */
[----:B------:R-:W-:-:S03]  /*0300*/  IMAD.WIDE R4, R5, 0x4, R2 ;  /* 0x0000000405047825 */ /* 0x000fc600078e0202 */
[----:B------:R-:W1:Y:S02]  /*0310*/  LDC.64 R2, c[0x0][0x220] ;  /* 0x00008800ff027b82 */ /* 0x000e640000000a00 */
[----:B------:R2:W5:Y:S01]  /*0320*/  @!P1 LDG.E R7, desc[UR4][R4.64] ;  /* 0x0000000404079981 */ /* 0x000562000c1e1900 */
[----:B------:R-:W-:-:S04]  /*0330*/  LOP3.LUT P0, RZ, R17, 0x10, RZ, 0xc0, !PT ;  /* 0x0000001011ff7812 */ /* 0x000fc8000780c0ff */
[C---:B------:R-:W-:Y:S01]  /*0340*/  ISETP.LT.AND P0, PT, R9.reuse, 0x10, !P0 ;  /* 0x000000100900780c */ /* 0x040fe20004701270 */
[----:B-1----:R-:W-:-:S12]  /*0350*/  IMAD.WIDE R2, R9, 0x4, R2 ;  /* 0x0000000409027825 */ /* 0x002fd800078e0202 */
[----:B--2---:R-:W-:Y:S05]  /*0360*/  @!P0 EXIT ;  /* 0x000000000000894d */ /* 0x004fea0003800000 */
[----:B-----5:R-:W-:Y:S01]  /*0370*/  STG.E desc[UR4][R2.64], R7 ;  /* 0x0000000702007986 */ /* 0x020fe2000c101904 */
[----:B------:R-:W-:Y:S05]  /*0380*/  EXIT ;  /* 0x000000000000794d */ /* 0x000fea0003800000 */
.L_x_3:
[----:B------:R-:W-:-:S00]  /*0390*/  BRA `(.L_x_3) ;  /* 0xfffffffc00fc7947 */ /* 0x000fc0000383ffff */
[----:B------:R-:W-:-:S00]  /*03a0*/  NOP ;  /* 0x0000000000007918 */ /* 0x000fc00000000000 */
        /* <DEDUP_REMOVED lines=13> */
.L_x_4:


//--------------------- .nv.global.init           --------------------------
	.section	.nv.global.init,"aw",@progbits
.nv.global.init:
	.type		assertFunc_0,@object
	.size		assertFunc_0,(assertMessage_0 - assertFunc_0)
assertFunc_0:
        /*0000*/ 	.byte	0x75, 0x6e, 0x6b, 0x6e, 0x6f, 0x77, 0x6e, 0x00
	.type		assertMessage_0,@object
	.size		assertMessage_0,(assertFile_0 - assertMessage_0)
assertMessage_0:
        /*0008*/ 	.byte	0x69, 0x6e, 0x64, 0x65, 0x78, 0x20, 0x6f, 0x75, 0x74, 0x20, 0x6f, 0x66, 0x20, 0x62, 0x6f, 0x75
        /*0018*/ 	.byte	0x6e, 0x64, 0x73, 0x3a, 0x20, 0x30, 0x20, 0x3c, 0x3d, 0x20, 0x74, 0x6d, 0x70, 0x34, 0x20, 0x3c
        /*0028*/ 	.byte	0x20, 0x34, 0x00
	.type		assertFile_0,@object
	.size		assertFile_0,(.L_1 - assertFile_0)
assertFile_0:
        /*002b*/ 	.byte	0x69, 0x6e, 0x64, 0x75, 0x63, 0x74, 0x6f, 0x72, 0x5f, 0x63, 0x61, 0x63, 0x68, 0x65, 0x2f, 0x6f
        /*003b*/ 	.byte	0x61, 0x2f, 0x63, 0x6f, 0x61, 0x74, 0x6b, 0x35, 0x79, 0x67, 0x34, 0x63, 0x61, 0x72, 0x37, 0x65
        /*004b*/ 	.byte	0x64, 0x79, 0x7a, 0x36, 0x63, 0x6a, 0x6c, 0x66, 0x37, 0x65, 0x33, 0x6a, 0x6b, 0x68, 0x70, 0x79
        /*005b*/ 	.byte	0x76, 0x77, 0x63, 0x72, 0x34, 0x72, 0x7a, 0x77, 0x72, 0x65, 0x78, 0x33, 0x37, 0x63, 0x35, 0x6f
        /*006b*/ 	.byte	0x34, 0x63, 0x6f, 0x36, 0x6f, 0x36, 0x2e, 0x70, 0x79, 0x00
.L_1:


//--------------------- .nv.constant0.triton_poi_fused_index_0 --------------------------
	.section	.nv.constant0.triton_poi_fused_index_0,"a",@progbits
	.sectionflags	@""
	.align	4
.nv.constant0.triton_poi_fused_index_0:
	.zero		556


//--------------------- SYMBOLS --------------------------

	.type		__assertfail,@function
